	.headerflags	@"EF_CUDA_TEXMODE_UNIFIED EF_CUDA_64BIT_ADDRESS EF_CUDA_ACCELERATORS EF_CUDA_SM90 EF_CUDA_VIRTUAL_SM(EF_CUDA_SM90)"
	.elftype	@"ET_EXEC"


//--------------------- .nv.info                  --------------------------
	.section	.nv.info,"",@"SHT_CUDA_INFO"
	.align	4


	//----- nvinfo : EIATTR_REGCOUNT
	.align		4
        /*0000*/ 	.byte	0x04, 0x2f
        /*0002*/ 	.short	(.L_1 - .L_0)
	.align		4
.L_0:
        /*0004*/ 	.word	index@(triton_poi_fused__to_copy__unsafe_index_add_arange_clamp_mul_sub_3)
        /*0008*/ 	.word	0x00000020


	//----- nvinfo : EIATTR_MIN_STACK_SIZE
	.align		4
.L_1:
        /*000c*/ 	.byte	0x04, 0x12
        /*000e*/ 	.short	(.L_3 - .L_2)
	.align		4
.L_2:
        /*0010*/ 	.word	index@(triton_poi_fused__to_copy__unsafe_index_add_arange_clamp_mul_sub_3)
        /*0014*/ 	.word	0x00000000


	//----- nvinfo : EIATTR_FRAME_SIZE
	.align		4
.L_3:
        /*0018*/ 	.byte	0x04, 0x11
        /*001a*/ 	.short	(.L_5 - .L_4)
	.align		4
.L_4:
        /*001c*/ 	.word	index@(triton_poi_fused__to_copy__unsafe_index_add_arange_clamp_mul_sub_3)
        /*0020*/ 	.word	0x00000000


	//----- nvinfo : EIATTR_MIN_STACK_SIZE
	.align		4
.L_5:
        /*0024*/ 	.byte	0x04, 0x12
        /*0026*/ 	.short	(.L_7 - .L_6)
	.align		4
.L_6:
        /*0028*/ 	.word	index@(triton_poi_fused__to_copy__unsafe_index_add_arange_clamp_mul_sub_3)
        /*002c*/ 	.word	0x00000000
.L_7:


//--------------------- .nv.info.triton_poi_fused__to_copy__unsafe_index_add_arange_clamp_mul_sub_3 --------------------------
	.section	.nv.info.triton_poi_fused__to_copy__unsafe_index_add_arange_clamp_mul_sub_3,"",@"SHT_CUDA_INFO"
	.sectionflags	@""
	.align	4


	//----- nvinfo : EIATTR_CUDA_API_VERSION
	.align		4
        /*0000*/ 	.byte	0x04, 0x37
        /*0002*/ 	.short	(.L_9 - .L_8)
.L_8:
        /*0004*/ 	.word	0x0000007c


	//----- nvinfo : EIATTR_KPARAM_INFO
	.align		4
.L_9:
        /*0008*/ 	.byte	0x04, 0x17
        /*000a*/ 	.short	(.L_11 - .L_10)
.L_10:
        /*000c*/ 	.word	0x00000000
        /*0010*/ 	.short	0x0002
        /*0012*/ 	.short	0x0010
        /*0014*/ 	.byte	0x00, 0xf0, 0x11, 0x00


	//----- nvinfo : EIATTR_KPARAM_INFO
	.align		4
.L_11:
        /*0018*/ 	.byte	0x04, 0x17
        /*001a*/ 	.short	(.L_13 - .L_12)
.L_12:
        /*001c*/ 	.word	0x00000000
        /*0020*/ 	.short	0x0001
        /*0022*/ 	.short	0x0008
        /*0024*/ 	.byte	0x00, 0xf4, 0x21, 0x00


	//----- nvinfo : EIATTR_KPARAM_INFO
	.align		4
.L_13:
        /*0028*/ 	.byte	0x04, 0x17
        /*002a*/ 	.short	(.L_15 - .L_14)
.L_14:
        /*002c*/ 	.word	0x00000000
        /*0030*/ 	.short	0x0000
        /*0032*/ 	.short	0x0000
        /*0034*/ 	.byte	0x00, 0xf4, 0x21, 0x00


	//----- nvinfo : EIATTR_SPARSE_MMA_MASK
	.align		4
.L_15:
        /*0038*/ 	.byte	0x03, 0x50
        /*003a*/ 	.short	0x0000


	//----- nvinfo : EIATTR_MAXREG_COUNT
	.align		4
        /*003c*/ 	.byte	0x03, 0x1b
        /*003e*/ 	.short	0x00ff


	//----- nvinfo : EIATTR_EXIT_INSTR_OFFSETS
	.align		4
        /*0040*/ 	.byte	0x04, 0x1c
        /*0042*/ 	.short	(.L_17 - .L_16)


	//   ....[0]....
.L_16:
        /*0044*/ 	.word	0x000006e0


	//   ....[1]....
        /*0048*/ 	.word	0x00000700


	//----- nvinfo : EIATTR_REQNTID
	.align		4
.L_17:
        /*004c*/ 	.byte	0x04, 0x10
        /*004e*/ 	.short	(.L_19 - .L_18)
.L_18:
        /*0050*/ 	.word	0x00000080
        /*0054*/ 	.word	0x00000001
        /*0058*/ 	.word	0x00000001


	//----- nvinfo : EIATTR_CBANK_PARAM_SIZE
	.align		4
.L_19:
        /*005c*/ 	.byte	0x03, 0x19
        /*005e*/ 	.short	0x0014


	//----- nvinfo : EIATTR_PARAM_CBANK
	.align		4
        /*0060*/ 	.byte	0x04, 0x0a
        /*0062*/ 	.short	(.L_21 - .L_20)
	.align		4
.L_20:
        /*0064*/ 	.word	index@(.nv.constant0.triton_poi_fused__to_copy__unsafe_index_add_arange_clamp_mul_sub_3)
        /*0068*/ 	.short	0x0210
        /*006a*/ 	.short	0x0014


	//----- nvinfo : EIATTR_SW_WAR
	.align		4
.L_21:
        /*006c*/ 	.byte	0x04, 0x36
        /*006e*/ 	.short	(.L_23 - .L_22)
.L_22:
        /*0070*/ 	.word	0x00000008
.L_23:


//--------------------- .nv.callgraph             --------------------------
	.section	.nv.callgraph,"",@"SHT_CUDA_CALLGRAPH"
	.align	4
	.sectionentsize	8
	.align		4
        /*0000*/ 	.word	0x00000000
	.align		4
        /*0004*/ 	.word	0xffffffff
	.align		4
        /*0008*/ 	.word	0x00000000
	.align		4
        /*000c*/ 	.word	0xfffffffe
	.align		4
        /*0010*/ 	.word	0x00000000
	.align		4
        /*0014*/ 	.word	0xfffffffd
	.align		4
        /*0018*/ 	.word	0x00000000
	.align		4
        /*001c*/ 	.word	0xfffffffc


//--------------------- .text.triton_poi_fused__to_copy__unsafe_index_add_arange_clamp_mul_sub_3 --------------------------
	.section	.text.triton_poi_fused__to_copy__unsafe_index_add_arange_clamp_mul_sub_3,"ax",@progbits
	.align	128
        .global         triton_poi_fused__to_copy__unsafe_index_add_arange_clamp_mul_sub_3
        .type           triton_poi_fused__to_copy__unsafe_index_add_arange_clamp_mul_sub_3,@function
        .size           triton_poi_fused__to_copy__unsafe_index_add_arange_clamp_mul_sub_3,(.L_x_1 - triton_poi_fused__to_copy__unsafe_index_add_arange_clamp_mul_sub_3)
        .other          triton_poi_fused__to_copy__unsafe_index_add_arange_clamp_mul_sub_3,@"STO_CUDA_ENTRY STV_DEFAULT"
triton_poi_fused__to_copy__unsafe_index_add_arange_clamp_mul_sub_3:
.text.triton_poi_fused__to_copy__unsafe_index_add_arange_clamp_mul_sub_3:
[----:B------:R-:W0:Y:S02]  /*0000*/  LDC R1, c[0x0][0x28] ;  /* 0x00000a00ff017b82 */ /* 0x000e240000000800 */
[----:B------:R-:W1:Y:S01]  /*0010*/  S2R R0, SR_TID.X ;  /* 0x0000000000007919 */ /* 0x000e620000002100 */
[----:B------:R-:W-:Y:S01]  /*0020*/  IMAD.MOV.U32 R14, RZ, RZ, 0x10 ;  /* 0x00000010ff0e7424 */ /* 0x000fe200078e00ff */
[----:B------:R-:W-:Y:S01]  /*0030*/  ULDC.64 UR4, c[0x0][0x218] ;  /* 0x0000860000047ab9 */ /* 0x000fe20000000a00 */
[----:B------:R-:W-:Y:S01]  /*0040*/  IMAD.MOV.U32 R15, RZ, RZ, 0x0 ;  /* 0x00000000ff0f7424 */ /* 0x000fe200078e00ff */
[----:B------:R-:W2:Y:S01]  /*0050*/  S2R R3, SR_CTAID.X ;  /* 0x0000000000037919 */ /* 0x000ea20000002500 */
[----:B------:R-:W3:Y:S01]  /*0060*/  LDC.64 R18, c[0x0][0x218] ;  /* 0x00008600ff127b82 */ /* 0x000ee20000000a00 */
[----:B-1----:R-:W-:Y:S01]  /*0070*/  IMAD.SHL.U32 R0, R0, 0x2, RZ ;  /* 0x0000000200007824 */ /* 0x002fe200078e00ff */
[----:B--2---:R-:W-:-:S04]  /*0080*/  SHF.R.S32.HI R4, RZ, 0x17, R3 ;  /* 0x00000017ff047819 */ /* 0x004fc80000011403 */
[----:B------:R-:W-:Y:S02]  /*0090*/  LOP3.LUT R0, R0, 0xfe, RZ, 0xc0, !PT ;  /* 0x000000fe00007812 */ /* 0x000fe400078ec0ff */
[----:B------:R-:W-:-:S03]  /*00a0*/  SGXT R4, R4, 0x1 ;  /* 0x000000010404781a */ /* 0x000fc60000000200 */
[----:B------:R-:W-:-:S04]  /*00b0*/  IMAD R5, R3, 0x100, R0 ;  /* 0x0000010003057824 */ /* 0x000fc800078e0200 */
[----:B------:R-:W-:Y:S01]  /*00c0*/  VIADD R3, R5, 0x1 ;  /* 0x0000000105037836 */ /* 0x000fe20000000000 */
[----:B------:R-:W-:-:S04]  /*00d0*/  SHF.R.S32.HI R0, RZ, 0x1f, R5 ;  /* 0x0000001fff007819 */ /* 0x000fc80000011405 */
[----:B------:R-:W-:Y:S02]  /*00e0*/  LEA.HI R0, R0, R5, RZ, 0x2 ;  /* 0x0000000500007211 */ /* 0x000fe400078f10ff */
[----:B------:R-:W-:Y:S02]  /*00f0*/  LEA.HI R6, R4, R3, RZ, 0x2 ;  /* 0x0000000304067211 */ /* 0x000fe400078f10ff */
[----:B------:R-:W-:Y:S02]  /*0100*/  LOP3.LUT R2, R0, 0xfffffffc, RZ, 0xc0, !PT ;  /* 0xfffffffc00027812 */ /* 0x000fe400078ec0ff */
[----:B------:R-:W-:Y:S02]  /*0110*/  SHF.R.S32.HI R0, RZ, 0x2, R0 ;  /* 0x00000002ff007819 */ /* 0x000fe40000011400 */
[----:B------:R-:W-:Y:S01]  /*0120*/  LOP3.LUT R6, R6, 0xfffffffc, RZ, 0xc0, !PT ;  /* 0xfffffffc06067812 */ /* 0x000fe200078ec0ff */
[----:B------:R-:W-:Y:S01]  /*0130*/  IMAD.MOV R2, RZ, RZ, -R2 ;  /* 0x000000ffff027224 */ /* 0x000fe200078e0a02 */
[----:B------:R-:W-:-:S03]  /*0140*/  LEA.HI R4, R4, R5, RZ, 0x4 ;  /* 0x0000000504047211 */ /* 0x000fc600078f20ff */
[----:B------:R-:W-:Y:S01]  /*0150*/  IMAD.MOV R6, RZ, RZ, -R6 ;  /* 0x000000ffff067224 */ /* 0x000fe200078e0a06 */
[----:B------:R-:W-:Y:S02]  /*0160*/  VIADDMNMX R8, R5, R2, RZ, !PT ;  /* 0x0000000205087246 */ /* 0x000fe400078001ff */
[----:B------:R-:W-:Y:S02]  /*0170*/  LEA.HI R2, R0, R0, RZ, 0x2 ;  /* 0x0000000000027211 */ /* 0x000fe400078f10ff */
[----:B------:R-:W-:Y:S02]  /*0180*/  VIADDMNMX R22, R3, R6, RZ, !PT ;  /* 0x0000000603167246 */ /* 0x000fe400078001ff */
[----:B------:R-:W-:Y:S02]  /*0190*/  LOP3.LUT R2, R2, 0xfffffffc, RZ, 0xc0, !PT ;  /* 0xfffffffc02027812 */ /* 0x000fe400078ec0ff */
[----:B------:R-:W-:Y:S02]  /*01a0*/  I2FP.F32.U32 R8, R8 ;  /* 0x0000000800087245 */ /* 0x000fe40000201000 */
[----:B------:R-:W-:-:S02]  /*01b0*/  IADD3 R7, -R2, RZ, RZ ;  /* 0x000000ff02077210 */ /* 0x000fc40007ffe1ff */
[----:B------:R-:W-:Y:S01]  /*01c0*/  I2FP.F32.U32 R22, R22 ;  /* 0x0000001600167245 */ /* 0x000fe20000201000 */
[----:B------:R-:W1:Y:S01]  /*01d0*/  F2I.TRUNC.NTZ R3, R8 ;  /* 0x0000000800037305 */ /* 0x000e62000020f100 */
[----:B------:R-:W-:Y:S02]  /*01e0*/  VIADDMNMX R6, R0, R7, RZ, !PT ;  /* 0x0000000700067246 */ /* 0x000fe400078001ff */
[----:B------:R-:W-:Y:S02]  /*01f0*/  LOP3.LUT R4, R4, 0xfffffff0, RZ, 0xc0, !PT ;  /* 0xfffffff004047812 */ /* 0x000fe400078ec0ff */
[----:B------:R-:W-:-:S03]  /*0200*/  I2FP.F32.U32 R6, R6 ;  /* 0x0000000600067245 */ /* 0x000fc60000201000 */
[----:B------:R-:W2:Y:S01]  /*0210*/  F2I.TRUNC.NTZ R23, R22 ;  /* 0x0000001600177305 */ /* 0x000ea2000020f100 */
[----:B-1----:R-:W-:-:S07]  /*0220*/  ISETP.LT.U32.AND P0, PT, R3, 0x2, PT ;  /* 0x000000020300780c */ /* 0x002fce0003f01070 */
[----:B------:R-:W1:Y:S01]  /*0230*/  F2I.TRUNC.NTZ R7, R6 ;  /* 0x0000000600077305 */ /* 0x000e62000020f100 */
[----:B------:R-:W-:-:S04]  /*0240*/  SHF.R.S32.HI R0, RZ, 0x1f, R3 ;  /* 0x0000001fff007819 */ /* 0x000fc80000011403 */
[----:B------:R-:W-:Y:S02]  /*0250*/  ISETP.LT.AND.EX P0, PT, R0, RZ, PT, P0 ;  /* 0x000000ff0000720c */ /* 0x000fe40003f01300 */
[----:B--2---:R-:W-:Y:S02]  /*0260*/  ISETP.LT.U32.AND P1, PT, R23, 0x2, PT ;  /* 0x000000021700780c */ /* 0x004fe40003f21070 */
[----:B------:R-:W-:Y:S02]  /*0270*/  SHF.R.S32.HI R2, RZ, 0x1f, R23 ;  /* 0x0000001fff027819 */ /* 0x000fe40000011417 */
[----:B------:R-:W-:Y:S02]  /*0280*/  SEL R10, R3, 0x2, P0 ;  /* 0x00000002030a7807 */ /* 0x000fe40000000000 */
[----:B------:R-:W-:Y:S02]  /*0290*/  ISETP.LT.AND.EX P1, PT, R2, RZ, PT, P1 ;  /* 0x000000ff0200720c */ /* 0x000fe40003f21310 */
[C---:B-1----:R-:W-:Y:S01]  /*02a0*/  VIMNMX R9, R7.reuse, 0x2, PT ;  /* 0x0000000207097848 */ /* 0x042fe20003fe0100 */
[----:B------:R-:W-:Y:S01]  /*02b0*/  IMAD.SHL.U32 R25, R7, 0x4, RZ ;  /* 0x0000000407197824 */ /* 0x000fe200078e00ff */
[----:B------:R-:W-:Y:S01]  /*02c0*/  SEL R11, R0, RZ, P0 ;  /* 0x000000ff000b7207 */ /* 0x000fe20000000000 */
[----:B------:R-:W-:Y:S01]  /*02d0*/  IMAD.MOV.U32 R0, RZ, RZ, RZ ;  /* 0x000000ffff007224 */ /* 0x000fe200078e00ff */
[----:B------:R-:W-:Y:S01]  /*02e0*/  LEA R16, P0, R10, UR4, 0x2 ;  /* 0x000000040a107c11 */ /* 0x000fe2000f8010ff */
[----:B------:R-:W-:Y:S01]  /*02f0*/  IMAD.WIDE R14, R9, 0x10, R14 ;  /* 0x00000010090e7825 */ /* 0x000fe200078e020e */
[----:B------:R-:W-:-:S02]  /*0300*/  SEL R9, R23, 0x2, P1 ;  /* 0x0000000217097807 */ /* 0x000fc40000800000 */
[----:B------:R-:W-:Y:S02]  /*0310*/  SEL R2, R2, RZ, P1 ;  /* 0x000000ff02027207 */ /* 0x000fe40000800000 */
[C---:B------:R-:W-:Y:S02]  /*0320*/  LEA R12, P1, R9.reuse, UR4, 0x2 ;  /* 0x00000004090c7c11 */ /* 0x040fe4000f8210ff */
[----:B------:R-:W-:Y:S02]  /*0330*/  LEA.HI.X R17, R10, UR5, R11, 0x2, P0 ;  /* 0x000000050a117c11 */ /* 0x000fe400080f140b */
[----:B------:R-:W-:Y:S02]  /*0340*/  IADD3 R10, P0, R14, UR4, RZ ;  /* 0x000000040e0a7c10 */ /* 0x000fe4000ff1e0ff */
[----:B------:R-:W-:Y:S01]  /*0350*/  LEA.HI.X R13, R9, UR5, R2, 0x2, P1 ;  /* 0x00000005090d7c11 */ /* 0x000fe200088f1402 */
[----:B------:R-:W-:Y:S01]  /*0360*/  IMAD.IADD R24, R4, 0x1, R25 ;  /* 0x0000000104187824 */ /* 0x000fe200078e0219 */
[----:B------:R-:W-:Y:S01]  /*0370*/  IADD3 R20, P1, R14, R16, RZ ;  /* 0x000000100e147210 */ /* 0x000fe20007f3e0ff */
[----:B------:R-:W-:Y:S01]  /*0380*/  IMAD.MOV.U32 R2, RZ, RZ, RZ ;  /* 0x000000ffff027224 */ /* 0x000fe200078e00ff */
[----:B------:R-:W-:Y:S01]  /*0390*/  IADD3 R14, P2, R14, R12, RZ ;  /* 0x0000000c0e0e7210 */ /* 0x000fe20007f5e0ff */
[----:B------:R-:W-:Y:S01]  /*03a0*/  HFMA2.MMA R9, -RZ, RZ, 0, 0 ;  /* 0x00000000ff097435 */ /* 0x000fe200000001ff */
[----:B------:R-:W-:Y:S01]  /*03b0*/  IADD3.X R11, R15, UR5, RZ, P0, !PT ;  /* 0x000000050f0b7c10 */ /* 0x000fe200087fe4ff */
[--C-:B------:R-:W-:Y:S01]  /*03c0*/  IMAD.X R21, R15, 0x1, R17.reuse, P1 ;  /* 0x000000010f157824 */ /* 0x100fe200008e0611 */
[----:B------:R-:W-:Y:S01]  /*03d0*/  ISETP.GE.AND P0, PT, R5, 0x100, PT ;  /* 0x000001000500780c */ /* 0x000fe20003f06270 */
[----:B------:R-:W-:Y:S01]  /*03e0*/  IMAD.WIDE R16, R25, 0x4, R16 ;  /* 0x0000000419107825 */ /* 0x000fe200078e0210 */
[----:B------:R-:W-:Y:S01]  /*03f0*/  IADD3.X R15, R15, R13, RZ, P2, !PT ;  /* 0x0000000d0f0f7210 */ /* 0x000fe200017fe4ff */
[----:B------:R-:W-:-:S02]  /*0400*/  ULDC.64 UR4, c[0x0][0x208] ;  /* 0x0000820000047ab9 */ /* 0x000fc40000000a00 */
[----:B------:R-:W-:-:S04]  /*0410*/  IMAD.WIDE R26, R3, 0x4, R10 ;  /* 0x00000004031a7825 */ /* 0x000fc800078e020a */
[----:B------:R-:W-:-:S04]  /*0420*/  IMAD.WIDE R14, R4, 0x4, R14 ;  /* 0x00000004040e7825 */ /* 0x000fc800078e020e */
[----:B------:R-:W-:Y:S01]  /*0430*/  IMAD.WIDE R12, R25, 0x4, R12 ;  /* 0x00000004190c7825 */ /* 0x000fe200078e020c */
[----:B------:R-:W2:Y:S03]  /*0440*/  @!P0 LDG.E.EL R0, desc[UR4][R14.64+0x4] ;  /* 0x000004040e008981 */ /* 0x000ea6000c2e1900 */
[----:B------:R-:W-:-:S04]  /*0450*/  IMAD.WIDE R10, R23, 0x4, R10 ;  /* 0x00000004170a7825 */ /* 0x000fc800078e020a */
[----:B------:R-:W-:-:S04]  /*0460*/  IMAD.WIDE R20, R4, 0x4, R20 ;  /* 0x0000000404147825 */ /* 0x000fc800078e0214 */
[----:B------:R-:W-:Y:S01]  /*0470*/  IMAD.IADD R29, R3, 0x1, R24 ;  /* 0x00000001031d7824 */ /* 0x000fe200078e0218 */
[----:B------:R-:W-:Y:S01]  /*0480*/  IADD3 R24, R23, R24, RZ ;  /* 0x0000001817187210 */ /* 0x000fe20007ffe0ff */
[C---:B------:R-:W-:Y:S01]  /*0490*/  IMAD.WIDE R16, R4.reuse, 0x4, R16 ;  /* 0x0000000404107825 */ /* 0x040fe200078e0210 */
[----:B------:R1:W4:Y:S03]  /*04a0*/  @!P0 LDG.E.EL R2, desc[UR4][R20.64+0x4] ;  /* 0x0000040414028981 */ /* 0x000326000c2e1900 */
[C---:B------:R-:W-:Y:S01]  /*04b0*/  IMAD.WIDE R26, R4.reuse, 0x4, R26 ;  /* 0x00000004041a7825 */ /* 0x040fe200078e021a */
[----:B------:R5:W2:Y:S03]  /*04c0*/  @!P0 LDG.E.EL R9, desc[UR4][R16.64+0x4] ;  /* 0x0000040410098981 */ /* 0x000aa6000c2e1900 */
[----:B------:R-:W-:Y:S01]  /*04d0*/  IMAD.WIDE R12, R4, 0x4, R12 ;  /* 0x00000004040c7825 */ /* 0x000fe200078e020c */
[----:B-1----:R-:W-:-:S03]  /*04e0*/  CS2R R20, SRZ ;  /* 0x0000000000147805 */ /* 0x002fc6000001ff00 */
[----:B------:R-:W-:Y:S01]  /*04f0*/  IMAD.WIDE R10, R4, 0x4, R10 ;  /* 0x00000004040a7825 */ /* 0x000fe200078e020a */
[----:B-----5:R-:W1:Y:S03]  /*0500*/  LDC.64 R16, c[0x0][0x210] ;  /* 0x00008400ff107b82 */ /* 0x020e660000000a00 */
[----:B---3--:R-:W-:Y:S01]  /*0510*/  IMAD.WIDE R14, R29, 0x4, R18 ;  /* 0x000000041d0e7825 */ /* 0x008fe200078e0212 */
[----:B------:R-:W2:Y:S03]  /*0520*/  @!P0 LDG.E.EL R21, desc[UR4][R10.64] ;  /* 0x000000040a158981 */ /* 0x000ea6000c2e1900 */
[----:B------:R-:W-:Y:S01]  /*0530*/  IMAD.MOV.U32 R25, RZ, RZ, RZ ;  /* 0x000000ffff197224 */ /* 0x000fe200078e00ff */
[----:B------:R-:W3:Y:S01]  /*0540*/  @!P0 LDG.E.EL R20, desc[UR4][R14.64] ;  /* 0x000000040e148981 */ /* 0x000ee2000c2e1900 */
[----:B------:R-:W-:-:S02]  /*0550*/  IMAD.MOV.U32 R29, RZ, RZ, RZ ;  /* 0x000000ffff1d7224 */ /* 0x000fc400078e00ff */
[----:B------:R-:W-:Y:S02]  /*0560*/  IMAD.MOV.U32 R4, RZ, RZ, RZ ;  /* 0x000000ffff047224 */ /* 0x000fe400078e00ff */
[----:B------:R-:W-:Y:S01]  /*0570*/  IMAD.WIDE R18, R24, 0x4, R18 ;  /* 0x0000000418127825 */ /* 0x000fe200078e0212 */
[----:B------:R-:W4:Y:S04]  /*0580*/  @!P0 LDG.E.EL R25, desc[UR4][R26.64] ;  /* 0x000000041a198981 */ /* 0x000f28000c2e1900 */
[----:B------:R-:W5:Y:S04]  /*0590*/  @!P0 LDG.E.EL R29, desc[UR4][R12.64+0x4] ;  /* 0x000004040c1d8981 */ /* 0x000f68000c2e1900 */
[----:B------:R-:W5:Y:S01]  /*05a0*/  @!P0 LDG.E.EL R4, desc[UR4][R18.64] ;  /* 0x0000000412048981 */ /* 0x000f62000c2e1900 */
[----:B------:R-:W-:-:S02]  /*05b0*/  I2FP.F32.S32 R3, R3 ;  /* 0x0000000300037245 */ /* 0x000fc40000201400 */
[----:B------:R-:W-:-:S03]  /*05c0*/  I2FP.F32.S32 R23, R23 ;  /* 0x0000001700177245 */ /* 0x000fc60000201400 */
[----:B------:R-:W-:Y:S02]  /*05d0*/  FADD.SAT R3, R8, -R3 ;  /* 0x8000000308037221 */ /* 0x000fe40000002000 */
[----:B------:R-:W-:Y:S01]  /*05e0*/  FADD.SAT R22, R22, -R23 ;  /* 0x8000001716167221 */ /* 0x000fe20000002000 */
[----:B------:R-:W-:Y:S01]  /*05f0*/  I2FP.F32.S32 R7, R7 ;  /* 0x0000000700077245 */ /* 0x000fe20000201400 */
[----:B-1----:R-:W-:-:S04]  /*0600*/  IMAD.WIDE R16, R5, 0x4, R16 ;  /* 0x0000000405107825 */ /* 0x002fc800078e0210 */
[----:B------:R-:W-:Y:S01]  /*0610*/  FADD.SAT R7, R6, -R7 ;  /* 0x8000000706077221 */ /* 0x000fe20000002000 */
[----:B--2---:R-:W-:Y:S01]  /*0620*/  FADD R0, R0, -R21 ;  /* 0x8000001500007221 */ /* 0x004fe20000000000 */
[----:B---3--:R-:W-:-:S03]  /*0630*/  FADD R9, R9, -R20 ;  /* 0x8000001409097221 */ /* 0x008fc60000000000 */
[----:B------:R-:W-:Y:S01]  /*0640*/  FFMA R0, R22, R0, R21 ;  /* 0x0000000016007223 */ /* 0x000fe20000000015 */
[----:B----4-:R-:W-:Y:S01]  /*0650*/  FADD R2, R2, -R25 ;  /* 0x8000001902027221 */ /* 0x010fe20000000000 */
[----:B------:R-:W-:-:S03]  /*0660*/  FFMA R9, R3, R9, R20 ;  /* 0x0000000903097223 */ /* 0x000fc60000000014 */
[----:B------:R-:W-:Y:S01]  /*0670*/  FFMA R2, R3, R2, R25 ;  /* 0x0000000203027223 */ /* 0x000fe20000000019 */
[----:B-----5:R-:W-:-:S04]  /*0680*/  FADD R29, R29, -R4 ;  /* 0x800000041d1d7221 */ /* 0x020fc80000000000 */
[----:B------:R-:W-:Y:S01]  /*0690*/  FFMA R29, R22, R29, R4 ;  /* 0x0000001d161d7223 */ /* 0x000fe20000000004 */
[----:B------:R-:W-:-:S03]  /*06a0*/  FADD R2, R2, -R9 ;  /* 0x8000000902027221 */ /* 0x000fc60000000000 */
[----:B------:R-:W-:Y:S01]  /*06b0*/  FADD R0, R0, -R29 ;  /* 0x8000001d00007221 */ /* 0x000fe20000000000 */
[----:B------:R-:W-:-:S03]  /*06c0*/  FFMA R2, R2, R7, R9 ;  /* 0x0000000702027223 */ /* 0x000fc60000000009 */
[----:B------:R-:W-:Y:S01]  /*06d0*/  FFMA R3, R0, R7, R29 ;  /* 0x0000000700037223 */ /* 0x000fe2000000001d */
[----:B------:R-:W-:Y:S06]  /*06e0*/  @P0 EXIT ;  /* 0x000000000000094d */ /* 0x000fec0003800000 */
[----:B------:R-:W-:Y:S01]  /*06f0*/  STG.E.64 desc[UR4][R16.64], R2 ;  /* 0x0000000210007986 */ /* 0x000fe2000c101b04 */
[----:B------:R-:W-:Y:S05]  /*0700*/  EXIT ;  /* 0x000000000000794d */ /* 0x000fea0003800000 */
.L_x_0:
[----:B------:R-:W-:-:S00]  /*0710*/  BRA `(.L_x_0) ;  /* 0xfffffffc00fc7947 */ /* 0x000fc0000383ffff */
[----:B------:R-:W-:-:S00]  /*0720*/  NOP ;  /* 0x0000000000007918 */ /* 0x000fc00000000000 */
        /* <DEDUP_REMOVED lines=13> */
.L_x_1:


//--------------------- .nv.constant0.triton_poi_fused__to_copy__unsafe_index_add_arange_clamp_mul_sub_3 --------------------------
	.section	.nv.constant0.triton_poi_fused__to_copy__unsafe_index_add_arange_clamp_mul_sub_3,"a",@progbits
	.sectionflags	@""
	.align	4
.nv.constant0.triton_poi_fused__to_copy__unsafe_index_add_arange_clamp_mul_sub_3:
	.zero		548
